	.headerflags	@"EF_CUDA_TEXMODE_UNIFIED EF_CUDA_64BIT_ADDRESS EF_CUDA_ACCELERATORS EF_CUDA_SM90 EF_CUDA_VIRTUAL_SM(EF_CUDA_SM90)"
	.elftype	@"ET_EXEC"


//--------------------- .nv.info                  --------------------------
	.section	.nv.info,"",@"SHT_CUDA_INFO"
	.align	4


	//----- nvinfo : EIATTR_REGCOUNT
	.align		4
        /*0000*/ 	.byte	0x04, 0x2f
        /*0002*/ 	.short	(.L_3 - .L_2)
	.align		4
.L_2:
        /*0004*/ 	.word	index@(triton_poi_fused__native_batch_norm_legit_no_training_add_relu_25)
        /*0008*/ 	.word	0x00000014


	//----- nvinfo : EIATTR_MIN_STACK_SIZE
	.align		4
.L_3:
        /*000c*/ 	.byte	0x04, 0x12
        /*000e*/ 	.short	(.L_5 - .L_4)
	.align		4
.L_4:
        /*0010*/ 	.word	index@(triton_poi_fused__native_batch_norm_legit_no_training_add_relu_25)
        /*0014*/ 	.word	0x00000000


	//----- nvinfo : EIATTR_FRAME_SIZE
	.align		4
.L_5:
        /*0018*/ 	.byte	0x04, 0x11
        /*001a*/ 	.short	(.L_7 - .L_6)
	.align		4
.L_6:
        /*001c*/ 	.word	index@(triton_poi_fused__native_batch_norm_legit_no_training_add_relu_25)
        /*0020*/ 	.word	0x00000000


	//----- nvinfo : EIATTR_MIN_STACK_SIZE
	.align		4
.L_7:
        /*0024*/ 	.byte	0x04, 0x12
        /*0026*/ 	.short	(.L_9 - .L_8)
	.align		4
.L_8:
        /*0028*/ 	.word	index@(triton_poi_fused__native_batch_norm_legit_no_training_add_relu_25)
        /*002c*/ 	.word	0x00000000
.L_9:


//--------------------- .nv.info.triton_poi_fused__native_batch_norm_legit_no_training_add_relu_25 --------------------------
	.section	.nv.info.triton_poi_fused__native_batch_norm_legit_no_training_add_relu_25,"",@"SHT_CUDA_INFO"
	.sectionflags	@""
	.align	4


	//----- nvinfo : EIATTR_CUDA_API_VERSION
	.align		4
        /*0000*/ 	.byte	0x04, 0x37
        /*0002*/ 	.short	(.L_11 - .L_10)
.L_10:
        /*0004*/ 	.word	0x0000007c


	//----- nvinfo : EIATTR_KPARAM_INFO
	.align		4
.L_11:
        /*0008*/ 	.byte	0x04, 0x17
        /*000a*/ 	.short	(.L_13 - .L_12)
.L_12:
        /*000c*/ 	.word	0x00000000
        /*0010*/ 	.short	0x0007
        /*0012*/ 	.short	0x0038
        /*0014*/ 	.byte	0x00, 0xf0, 0x11, 0x00


	//----- nvinfo : EIATTR_KPARAM_INFO
	.align		4
.L_13:
        /*0018*/ 	.byte	0x04, 0x17
        /*001a*/ 	.short	(.L_15 - .L_14)
.L_14:
        /*001c*/ 	.word	0x00000000
        /*0020*/ 	.short	0x0006
        /*0022*/ 	.short	0x0030
        /*0024*/ 	.byte	0x00, 0xf4, 0x21, 0x00


	//----- nvinfo : EIATTR_KPARAM_INFO
	.align		4
.L_15:
        /*0028*/ 	.byte	0x04, 0x17
        /*002a*/ 	.short	(.L_17 - .L_16)
.L_16:
        /*002c*/ 	.word	0x00000000
        /*0030*/ 	.short	0x0005
        /*0032*/ 	.short	0x0028
        /*0034*/ 	.byte	0x00, 0xf4, 0x21, 0x00


	//----- nvinfo : EIATTR_KPARAM_INFO
	.align		4
.L_17:
        /*0038*/ 	.byte	0x04, 0x17
        /*003a*/ 	.short	(.L_19 - .L_18)
.L_18:
        /*003c*/ 	.word	0x00000000
        /*0040*/ 	.short	0x0004
        /*0042*/ 	.short	0x0020
        /*0044*/ 	.byte	0x00, 0xf4, 0x21, 0x00


	//----- nvinfo : EIATTR_KPARAM_INFO
	.align		4
.L_19:
        /*0048*/ 	.byte	0x04, 0x17
        /*004a*/ 	.short	(.L_21 - .L_20)
.L_20:
        /*004c*/ 	.word	0x00000000
        /*0050*/ 	.short	0x0003
        /*0052*/ 	.short	0x0018
        /*0054*/ 	.byte	0x00, 0xf4, 0x21, 0x00


	//----- nvinfo : EIATTR_KPARAM_INFO
	.align		4
.L_21:
        /*0058*/ 	.byte	0x04, 0x17
        /*005a*/ 	.short	(.L_23 - .L_22)
.L_22:
        /*005c*/ 	.word	0x00000000
        /*0060*/ 	.short	0x0002
        /*0062*/ 	.short	0x0010
        /*0064*/ 	.byte	0x00, 0xf4, 0x21, 0x00


	//----- nvinfo : EIATTR_KPARAM_INFO
	.align		4
.L_23:
        /*0068*/ 	.byte	0x04, 0x17
        /*006a*/ 	.short	(.L_25 - .L_24)
.L_24:
        /*006c*/ 	.word	0x00000000
        /*0070*/ 	.short	0x0001
        /*0072*/ 	.short	0x0008
        /*0074*/ 	.byte	0x00, 0xf4, 0x21, 0x00


	//----- nvinfo : EIATTR_KPARAM_INFO
	.align		4
.L_25:
        /*0078*/ 	.byte	0x04, 0x17
        /*007a*/ 	.short	(.L_27 - .L_26)
.L_26:
        /*007c*/ 	.word	0x00000000
        /*0080*/ 	.short	0x0000
        /*0082*/ 	.short	0x0000
        /*0084*/ 	.byte	0x00, 0xf4, 0x21, 0x00


	//----- nvinfo : EIATTR_SPARSE_MMA_MASK
	.align		4
.L_27:
        /*0088*/ 	.byte	0x03, 0x50
        /*008a*/ 	.short	0x0000


	//----- nvinfo : EIATTR_MAXREG_COUNT
	.align		4
        /*008c*/ 	.byte	0x03, 0x1b
        /*008e*/ 	.short	0x00ff


	//----- nvinfo : EIATTR_EXIT_INSTR_OFFSETS
	.align		4
        /*0090*/ 	.byte	0x04, 0x1c
        /*0092*/ 	.short	(.L_29 - .L_28)


	//   ....[0]....
.L_28:
        /*0094*/ 	.word	0x000003b0


	//----- nvinfo : EIATTR_REQNTID
	.align		4
.L_29:
        /*0098*/ 	.byte	0x04, 0x10
        /*009a*/ 	.short	(.L_31 - .L_30)
.L_30:
        /*009c*/ 	.word	0x00000080
        /*00a0*/ 	.word	0x00000001
        /*00a4*/ 	.word	0x00000001


	//----- nvinfo : EIATTR_CBANK_PARAM_SIZE
	.align		4
.L_31:
        /*00a8*/ 	.byte	0x03, 0x19
        /*00aa*/ 	.short	0x003c


	//----- nvinfo : EIATTR_PARAM_CBANK
	.align		4
        /*00ac*/ 	.byte	0x04, 0x0a
        /*00ae*/ 	.short	(.L_33 - .L_32)
	.align		4
.L_32:
        /*00b0*/ 	.word	index@(.nv.constant0.triton_poi_fused__native_batch_norm_legit_no_training_add_relu_25)
        /*00b4*/ 	.short	0x0210
        /*00b6*/ 	.short	0x003c


	//----- nvinfo : EIATTR_SW_WAR
	.align		4
.L_33:
        /*00b8*/ 	.byte	0x04, 0x36
        /*00ba*/ 	.short	(.L_35 - .L_34)
.L_34:
        /*00bc*/ 	.word	0x00000008
.L_35:


//--------------------- .nv.callgraph             --------------------------
	.section	.nv.callgraph,"",@"SHT_CUDA_CALLGRAPH"
	.align	4
	.sectionentsize	8
	.align		4
        /*0000*/ 	.word	0x00000000
	.align		4
        /*0004*/ 	.word	0xffffffff
	.align		4
        /*0008*/ 	.word	0x00000000
	.align		4
        /*000c*/ 	.word	0xfffffffe
	.align		4
        /*0010*/ 	.word	0x00000000
	.align		4
        /*0014*/ 	.word	0xfffffffd
	.align		4
        /*0018*/ 	.word	0x00000000
	.align		4
        /*001c*/ 	.word	0xfffffffc


//--------------------- .nv.constant4             --------------------------
	.section	.nv.constant4,"a",@progbits
	.align	8
	.align		8
.nv.constant4:
        /*0000*/ 	.dword	_$_str
	.align		8
        /*0008*/ 	.dword	_$_str_$_2


//--------------------- .text.triton_poi_fused__native_batch_norm_legit_no_training_add_relu_25 --------------------------
	.section	.text.triton_poi_fused__native_batch_norm_legit_no_training_add_relu_25,"ax",@progbits
	.align	128
        .global         triton_poi_fused__native_batch_norm_legit_no_training_add_relu_25
        .type           triton_poi_fused__native_batch_norm_legit_no_training_add_relu_25,@function
        .size           triton_poi_fused__native_batch_norm_legit_no_training_add_relu_25,(.L_x_1 - triton_poi_fused__native_batch_norm_legit_no_training_add_relu_25)
        .other          triton_poi_fused__native_batch_norm_legit_no_training_add_relu_25,@"STO_CUDA_ENTRY STV_DEFAULT"
triton_poi_fused__native_batch_norm_legit_no_training_add_relu_25:
.text.triton_poi_fused__native_batch_norm_legit_no_training_add_relu_25:
[----:B------:R-:W-:Y:S01]  /*0000*/  LDC R1, c[0x0][0x28] ;  /* 0x00000a00ff017b82 */ /* 0x000fe20000000800 */
[----:B------:R-:W1:Y:S07]  /*0010*/  S2R R0, SR_TID.X ;  /* 0x0000000000007919 */ /* 0x000e6e0000002100 */
[----:B------:R-:W2:Y:S01]  /*0020*/  LDC.64 R10, c[0x0][0x220] ;  /* 0x00008800ff0a7b82 */ /* 0x000ea20000000a00 */
[----:B------:R-:W-:Y:S01]  /*0030*/  ULDC.64 UR4, c[0x0][0x208] ;  /* 0x0000820000047ab9 */ /* 0x000fe20000000a00 */
[----:B------:R-:W3:Y:S06]  /*0040*/  S2R R5, SR_CTAID.X ;  /* 0x0000000000057919 */ /* 0x000eec0000002500 */
[----:B------:R-:W4:Y:S08]  /*0050*/  LDC.64 R6, c[0x0][0x210] ;  /* 0x00008400ff067b82 */ /* 0x000f300000000a00 */
[----:B------:R-:W5:Y:S08]  /*0060*/  LDC.64 R8, c[0x0][0x218] ;  /* 0x00008600ff087b82 */ /* 0x000f700000000a00 */
[----:B------:R-:W4:Y:S01]  /*0070*/  LDC.64 R12, c[0x0][0x228] ;  /* 0x00008a00ff0c7b82 */ /* 0x000f220000000a00 */
[----:B-1----:R-:W-:-:S07]  /*0080*/  SHF.L.U32 R0, R0, 0x1, RZ ;  /* 0x0000000100007819 */ /* 0x002fce00000006ff */
[----:B------:R-:W1:Y:S01]  /*0090*/  LDC.64 R14, c[0x0][0x230] ;  /* 0x00008c00ff0e7b82 */ /* 0x000e620000000a00 */
[----:B---3--:R-:W-:Y:S02]  /*00a0*/  SHF.R.S32.HI R3, RZ, 0x17, R5 ;  /* 0x00000017ff037819 */ /* 0x008fe40000011405 */
[----:B------:R-:W-:Y:S02]  /*00b0*/  LOP3.LUT R0, R0, 0xfe, RZ, 0xc0, !PT ;  /* 0x000000fe00007812 */ /* 0x000fe400078ec0ff */
[----:B------:R-:W-:Y:S02]  /*00c0*/  SGXT R3, R3, 0x1 ;  /* 0x000000010303781a */ /* 0x000fe40000000200 */
[----:B------:R-:W-:-:S04]  /*00d0*/  LEA R0, R5, R0, 0x8 ;  /* 0x0000000005007211 */ /* 0x000fc800078e40ff */
[----:B------:R-:W-:-:S04]  /*00e0*/  LEA.HI R3, R3, R0, RZ, 0x2 ;  /* 0x0000000003037211 */ /* 0x000fc800078f10ff */
[--C-:B------:R-:W-:Y:S02]  /*00f0*/  SHF.R.S32.HI R2, RZ, 0x2, R3.reuse ;  /* 0x00000002ff027819 */ /* 0x100fe40000011403 */
[----:B------:R-:W-:-:S04]  /*0100*/  SHF.R.S32.HI R3, RZ, 0x1f, R3 ;  /* 0x0000001fff037819 */ /* 0x000fc80000011403 */
[----:B------:R-:W-:-:S04]  /*0110*/  LEA.HI R3, R3, R2, RZ, 0xb ;  /* 0x0000000203037211 */ /* 0x000fc800078f58ff */
[----:B------:R-:W-:-:S04]  /*0120*/  LOP3.LUT R3, R3, 0xfffff800, RZ, 0xc0, !PT ;  /* 0xfffff80003037812 */ /* 0x000fc800078ec0ff */
[----:B------:R-:W-:Y:S02]  /*0130*/  IADD3 R17, R2, -R3, RZ ;  /* 0x8000000302117210 */ /* 0x000fe40007ffe0ff */
[----:B------:R-:W3:Y:S03]  /*0140*/  LDC.64 R2, c[0x0][0x238] ;  /* 0x00008e00ff027b82 */ /* 0x000ee60000000a00 */
[----:B--2---:R-:W-:-:S05]  /*0150*/  IMAD.WIDE R10, R17, 0x4, R10 ;  /* 0x00000004110a7825 */ /* 0x004fca00078e020a */
[----:B------:R1:W2:Y:S01]  /*0160*/  LDG.E.EL R4, desc[UR4][R10.64] ;  /* 0x000000040a047981 */ /* 0x0002a2000c2e1900 */
[----:B----4-:R-:W-:-:S04]  /*0170*/  IMAD.WIDE R6, R0, 0x4, R6 ;  /* 0x0000000400067825 */ /* 0x010fc800078e0206 */
[C---:B-----5:R-:W-:Y:S02]  /*0180*/  IMAD.WIDE R8, R17.reuse, 0x4, R8 ;  /* 0x0000000411087825 */ /* 0x060fe400078e0208 */
[----:B------:R-:W4:Y:S02]  /*0190*/  LDG.E.64 R6, desc[UR4][R6.64] ;  /* 0x0000000406067981 */ /* 0x000f24000c1e1b00 */
[C---:B0-----:R-:W-:Y:S02]  /*01a0*/  IMAD.WIDE R12, R17.reuse, 0x4, R12 ;  /* 0x00000004110c7825 */ /* 0x041fe400078e020c */
[----:B------:R0:W4:Y:S02]  /*01b0*/  LDG.E.EL R5, desc[UR4][R8.64] ;  /* 0x0000000408057981 */ /* 0x000124000c2e1900 */
[----:B-1----:R-:W-:Y:S02]  /*01c0*/  IMAD.WIDE R10, R17, 0x4, R14 ;  /* 0x00000004110a7825 */ /* 0x002fe400078e020e */
[----:B------:R1:W5:Y:S02]  /*01d0*/  LDG.E.EL R12, desc[UR4][R12.64] ;  /* 0x000000040c0c7981 */ /* 0x000364000c2e1900 */
[----:B---3--:R-:W-:-:S02]  /*01e0*/  IMAD.WIDE R2, R0, 0x4, R2 ;  /* 0x0000000400027825 */ /* 0x008fc400078e0202 */
[----:B------:R-:W5:Y:S01]  /*01f0*/  LDG.E.EL R11, desc[UR4][R10.64] ;  /* 0x000000040a0b7981 */ /* 0x000f62000c2e1900 */
[----:B0-----:R-:W0:Y:S03]  /*0200*/  LDC.64 R8, c[0x0][0x240] ;  /* 0x00009000ff087b82 */ /* 0x001e260000000a00 */
[----:B------:R-:W3:Y:S01]  /*0210*/  LDG.E.64 R2, desc[UR4][R2.64] ;  /* 0x0000000402027981 */ /* 0x000ee2000c1e1b00 */
[----:B-1----:R-:W-:Y:S01]  /*0220*/  HFMA2.MMA R13, -RZ, RZ, 1.625, 0 ;  /* 0x3e800000ff0d7435 */ /* 0x002fe200000001ff */
[----:B0-----:R-:W-:-:S04]  /*0230*/  IMAD.WIDE R8, R0, 0x4, R8 ;  /* 0x0000000400087825 */ /* 0x001fc800078e0208 */
[----:B--2---:R-:W-:-:S04]  /*0240*/  FADD R4, R4, 9.9999997473787516356e-06 ;  /* 0x3727c5ac04047421 */ /* 0x004fc80000000000 */
[----:B------:R-:W0:Y:S02]  /*0250*/  MUFU.SQRT R14, R4 ;  /* 0x00000004000e7308 */ /* 0x000e240000002000 */
[C---:B0-----:R-:W-:Y:S02]  /*0260*/  FSETP.GT.AND P0, PT, R14.reuse, 8.50705917302346158658e+37, PT ;  /* 0x7e8000000e00780b */ /* 0x041fe40003f04000 */
[----:B------:R-:W-:-:S11]  /*0270*/  FSETP.GEU.AND P1, PT, R14, 1.175494350822287508e-38, PT ;  /* 0x008000000e00780b */ /* 0x000fd60003f2e000 */
[----:B------:R-:W-:-:S04]  /*0280*/  @P0 FMUL R14, R14, 0.25 ;  /* 0x3e8000000e0e0820 */ /* 0x000fc80000400000 */
[----:B------:R-:W-:-:S06]  /*0290*/  @!P1 FMUL R14, R14, 16777216 ;  /* 0x4b8000000e0e9820 */ /* 0x000fcc0000400000 */
[----:B------:R-:W0:Y:S01]  /*02a0*/  MUFU.RCP R14, R14 ;  /* 0x0000000e000e7308 */ /* 0x000e220000001000 */
[----:B------:R-:W-:Y:S01]  /*02b0*/  FSEL R13, R13, 1, P0 ;  /* 0x3f8000000d0d7808 */ /* 0x000fe20000000000 */
[----:B----4-:R-:W-:-:S04]  /*02c0*/  FADD R7, R7, -R5 ;  /* 0x8000000507077221 */ /* 0x010fc80000000000 */
[----:B------:R-:W-:Y:S01]  /*02d0*/  @!P1 FMUL R13, R13, 16777216 ;  /* 0x4b8000000d0d9820 */ /* 0x000fe20000400000 */
[----:B------:R-:W-:-:S03]  /*02e0*/  FADD R6, R6, -R5 ;  /* 0x8000000506067221 */ /* 0x000fc60000000000 */
[----:B0-----:R-:W-:-:S04]  /*02f0*/  FMUL R13, R14, R13 ;  /* 0x0000000d0e0d7220 */ /* 0x001fc80000400000 */
[-C--:B------:R-:W-:Y:S01]  /*0300*/  FMUL R7, R7, R13.reuse ;  /* 0x0000000d07077220 */ /* 0x080fe20000400000 */
[----:B------:R-:W-:-:S03]  /*0310*/  FMUL R6, R6, R13 ;  /* 0x0000000d06067220 */ /* 0x000fc60000400000 */
[C-C-:B-----5:R-:W-:Y:S01]  /*0320*/  FFMA R4, R12.reuse, R7, R11.reuse ;  /* 0x000000070c047223 */ /* 0x160fe2000000000b */
[----:B------:R-:W-:-:S04]  /*0330*/  FFMA R11, R12, R6, R11 ;  /* 0x000000060c0b7223 */ /* 0x000fc8000000000b */
[----:B---3--:R-:W-:Y:S01]  /*0340*/  FSETP.GEU.AND P1, PT, R4, -R3, PT ;  /* 0x800000030400720b */ /* 0x008fe20003f2e000 */
[----:B------:R-:W-:Y:S01]  /*0350*/  FADD R4, R3, R4 ;  /* 0x0000000403047221 */ /* 0x000fe20000000000 */
[----:B------:R-:W-:Y:S01]  /*0360*/  FADD R3, R2, R11 ;  /* 0x0000000b02037221 */ /* 0x000fe20000000000 */
[----:B------:R-:W-:-:S03]  /*0370*/  FSETP.GEU.AND P0, PT, R11, -R2, PT ;  /* 0x800000020b00720b */ /* 0x000fc60003f0e000 */
[----:B------:R-:W-:Y:S02]  /*0380*/  FSEL R5, R4, RZ, P1 ;  /* 0x000000ff04057208 */ /* 0x000fe40000800000 */
[----:B------:R-:W-:-:S05]  /*0390*/  FSEL R4, R3, RZ, P0 ;  /* 0x000000ff03047208 */ /* 0x000fca0000000000 */
[----:B------:R-:W-:Y:S01]  /*03a0*/  STG.E.64 desc[UR4][R8.64], R4 ;  /* 0x0000000408007986 */ /* 0x000fe2000c101b04 */
[----:B------:R-:W-:Y:S05]  /*03b0*/  EXIT ;  /* 0x000000000000794d */ /* 0x000fea0003800000 */
.L_x_0:
[----:B------:R-:W-:-:S00]  /*03c0*/  BRA `(.L_x_0) ;  /* 0xfffffffc00fc7947 */ /* 0x000fc0000383ffff */
[----:B------:R-:W-:-:S00]  /*03d0*/  NOP ;  /* 0x0000000000007918 */ /* 0x000fc00000000000 */
        /* <DEDUP_REMOVED lines=10> */
.L_x_1:


//--------------------- .nv.global.init           --------------------------
	.section	.nv.global.init,"aw",@progbits
.nv.global.init:
	.type		_$_str,@object
	.size		_$_str,(_$_str_$_2 - _$_str)
_$_str:
        /*0000*/ 	.byte	0x5f, 0x5f, 0x43, 0x55, 0x44, 0x41, 0x5f, 0x46, 0x54, 0x5a, 0x00
	.type		_$_str_$_2,@object
	.size		_$_str_$_2,(.L_1 - _$_str_$_2)
_$_str_$_2:
        /*000b*/ 	.byte	0x5f, 0x5f, 0x43, 0x55, 0x44, 0x41, 0x5f, 0x50, 0x52, 0x45, 0x43, 0x5f, 0x53, 0x51, 0x52, 0x54
        /*001b*/ 	.byte	0x00
.L_1:


//--------------------- .nv.constant0.triton_poi_fused__native_batch_norm_legit_no_training_add_relu_25 --------------------------
	.section	.nv.constant0.triton_poi_fused__native_batch_norm_legit_no_training_add_relu_25,"a",@progbits
	.sectionflags	@""
	.align	4
.nv.constant0.triton_poi_fused__native_batch_norm_legit_no_training_add_relu_25:
	.zero		588
